	.headerflags	@"EF_CUDA_TEXMODE_UNIFIED EF_CUDA_64BIT_ADDRESS EF_CUDA_ACCELERATORS EF_CUDA_SM90 EF_CUDA_VIRTUAL_SM(EF_CUDA_SM90)"
	.elftype	@"ET_EXEC"


//--------------------- .nv.info                  --------------------------
	.section	.nv.info,"",@"SHT_CUDA_INFO"
	.align	4


	//----- nvinfo : EIATTR_REGCOUNT
	.align		4
        /*0000*/ 	.byte	0x04, 0x2f
        /*0002*/ 	.short	(.L_2 - .L_1)
	.align		4
.L_1:
        /*0004*/ 	.word	index@(triton_red_fused_add_native_layer_norm_native_layer_norm_backward_7)
        /*0008*/ 	.word	0x0000002c


	//----- nvinfo : EIATTR_MIN_STACK_SIZE
	.align		4
.L_2:
        /*000c*/ 	.byte	0x04, 0x12
        /*000e*/ 	.short	(.L_4 - .L_3)
	.align		4
.L_3:
        /*0010*/ 	.word	index@(triton_red_fused_add_native_layer_norm_native_layer_norm_backward_7)
        /*0014*/ 	.word	0x00000000


	//----- nvinfo : EIATTR_FRAME_SIZE
	.align		4
.L_4:
        /*0018*/ 	.byte	0x04, 0x11
        /*001a*/ 	.short	(.L_6 - .L_5)
	.align		4
.L_5:
        /*001c*/ 	.word	index@(triton_red_fused_add_native_layer_norm_native_layer_norm_backward_7)
        /*0020*/ 	.word	0x00000000


	//----- nvinfo : EIATTR_MIN_STACK_SIZE
	.align		4
.L_6:
        /*0024*/ 	.byte	0x04, 0x12
        /*0026*/ 	.short	(.L_8 - .L_7)
	.align		4
.L_7:
        /*0028*/ 	.word	index@(triton_red_fused_add_native_layer_norm_native_layer_norm_backward_7)
        /*002c*/ 	.word	0x00000000
.L_8:


//--------------------- .nv.info.triton_red_fused_add_native_layer_norm_native_layer_norm_backward_7 --------------------------
	.section	.nv.info.triton_red_fused_add_native_layer_norm_native_layer_norm_backward_7,"",@"SHT_CUDA_INFO"
	.sectionflags	@""
	.align	4


	//----- nvinfo : EIATTR_CUDA_API_VERSION
	.align		4
        /*0000*/ 	.byte	0x04, 0x37
        /*0002*/ 	.short	(.L_10 - .L_9)
.L_9:
        /*0004*/ 	.word	0x0000007c


	//----- nvinfo : EIATTR_KPARAM_INFO
	.align		4
.L_10:
        /*0008*/ 	.byte	0x04, 0x17
        /*000a*/ 	.short	(.L_12 - .L_11)
.L_11:
        /*000c*/ 	.word	0x00000000
        /*0010*/ 	.short	0x0007
        /*0012*/ 	.short	0x0034
        /*0014*/ 	.byte	0x00, 0xf0, 0x11, 0x00


	//----- nvinfo : EIATTR_KPARAM_INFO
	.align		4
.L_12:
        /*0018*/ 	.byte	0x04, 0x17
        /*001a*/ 	.short	(.L_14 - .L_13)
.L_13:
        /*001c*/ 	.word	0x00000000
        /*0020*/ 	.short	0x0006
        /*0022*/ 	.short	0x0030
        /*0024*/ 	.byte	0x00, 0xf0, 0x11, 0x00


	//----- nvinfo : EIATTR_KPARAM_INFO
	.align		4
.L_14:
        /*0028*/ 	.byte	0x04, 0x17
        /*002a*/ 	.short	(.L_16 - .L_15)
.L_15:
        /*002c*/ 	.word	0x00000000
        /*0030*/ 	.short	0x0005
        /*0032*/ 	.short	0x0028
        /*0034*/ 	.byte	0x00, 0xf4, 0x21, 0x00


	//----- nvinfo : EIATTR_KPARAM_INFO
	.align		4
.L_16:
        /*0038*/ 	.byte	0x04, 0x17
        /*003a*/ 	.short	(.L_18 - .L_17)
.L_17:
        /*003c*/ 	.word	0x00000000
        /*0040*/ 	.short	0x0004
        /*0042*/ 	.short	0x0020
        /*0044*/ 	.byte	0x00, 0xf4, 0x21, 0x00


	//----- nvinfo : EIATTR_KPARAM_INFO
	.align		4
.L_18:
        /*0048*/ 	.byte	0x04, 0x17
        /*004a*/ 	.short	(.L_20 - .L_19)
.L_19:
        /*004c*/ 	.word	0x00000000
        /*0050*/ 	.short	0x0003
        /*0052*/ 	.short	0x0018
        /*0054*/ 	.byte	0x00, 0xf4, 0x21, 0x00


	//----- nvinfo : EIATTR_KPARAM_INFO
	.align		4
.L_20:
        /*0058*/ 	.byte	0x04, 0x17
        /*005a*/ 	.short	(.L_22 - .L_21)
.L_21:
        /*005c*/ 	.word	0x00000000
        /*0060*/ 	.short	0x0002
        /*0062*/ 	.short	0x0010
        /*0064*/ 	.byte	0x00, 0xf4, 0x21, 0x00


	//----- nvinfo : EIATTR_KPARAM_INFO
	.align		4
.L_22:
        /*0068*/ 	.byte	0x04, 0x17
        /*006a*/ 	.short	(.L_24 - .L_23)
.L_23:
        /*006c*/ 	.word	0x00000000
        /*0070*/ 	.short	0x0001
        /*0072*/ 	.short	0x0008
        /*0074*/ 	.byte	0x00, 0xf4, 0x21, 0x00


	//----- nvinfo : EIATTR_KPARAM_INFO
	.align		4
.L_24:
        /*0078*/ 	.byte	0x04, 0x17
        /*007a*/ 	.short	(.L_26 - .L_25)
.L_25:
        /*007c*/ 	.word	0x00000000
        /*0080*/ 	.short	0x0000
        /*0082*/ 	.short	0x0000
        /*0084*/ 	.byte	0x00, 0xf4, 0x21, 0x00


	//----- nvinfo : EIATTR_SPARSE_MMA_MASK
	.align		4
.L_26:
        /*0088*/ 	.byte	0x03, 0x50
        /*008a*/ 	.short	0x0000


	//----- nvinfo : EIATTR_MAXREG_COUNT
	.align		4
        /*008c*/ 	.byte	0x03, 0x1b
        /*008e*/ 	.short	0x00ff


	//----- nvinfo : EIATTR_COOP_GROUP_MASK_REGIDS
	.align		4
        /*0090*/ 	.byte	0x04, 0x29
        /*0092*/ 	.short	(.L_28 - .L_27)


	//   ....[0]....
.L_27:
        /*0094*/ 	.word	0xffffffff


	//   ....[1]....
        /*0098*/ 	.word	0xffffffff


	//   ....[2]....
        /*009c*/ 	.word	0xffffffff


	//----- nvinfo : EIATTR_COOP_GROUP_INSTR_OFFSETS
	.align		4
.L_28:
        /*00a0*/ 	.byte	0x04, 0x28
        /*00a2*/ 	.short	(.L_30 - .L_29)


	//   ....[0]....
.L_29:
        /*00a4*/ 	.word	0x00000dc0


	//   ....[1]....
        /*00a8*/ 	.word	0x000010c0


	//   ....[2]....
        /*00ac*/ 	.word	0x00001110


	//----- nvinfo : EIATTR_EXIT_INSTR_OFFSETS
	.align		4
.L_30:
        /*00b0*/ 	.byte	0x04, 0x1c
        /*00b2*/ 	.short	(.L_32 - .L_31)


	//   ....[0]....
.L_31:
        /*00b4*/ 	.word	0x00001340


	//   ....[1]....
        /*00b8*/ 	.word	0x00001390


	//----- nvinfo : EIATTR_REQNTID
	.align		4
.L_32:
        /*00bc*/ 	.byte	0x04, 0x10
        /*00be*/ 	.short	(.L_34 - .L_33)
.L_33:
        /*00c0*/ 	.word	0x00000080
        /*00c4*/ 	.word	0x00000001
        /*00c8*/ 	.word	0x00000001


	//----- nvinfo : EIATTR_CBANK_PARAM_SIZE
	.align		4
.L_34:
        /*00cc*/ 	.byte	0x03, 0x19
        /*00ce*/ 	.short	0x0038


	//----- nvinfo : EIATTR_PARAM_CBANK
	.align		4
        /*00d0*/ 	.byte	0x04, 0x0a
        /*00d2*/ 	.short	(.L_36 - .L_35)
	.align		4
.L_35:
        /*00d4*/ 	.word	index@(.nv.constant0.triton_red_fused_add_native_layer_norm_native_layer_norm_backward_7)
        /*00d8*/ 	.short	0x0210
        /*00da*/ 	.short	0x0038


	//----- nvinfo : EIATTR_SW_WAR
	.align		4
.L_36:
        /*00dc*/ 	.byte	0x04, 0x36
        /*00de*/ 	.short	(.L_38 - .L_37)
.L_37:
        /*00e0*/ 	.word	0x00000008
.L_38:


//--------------------- .nv.callgraph             --------------------------
	.section	.nv.callgraph,"",@"SHT_CUDA_CALLGRAPH"
	.align	4
	.sectionentsize	8
	.align		4
        /*0000*/ 	.word	0x00000000
	.align		4
        /*0004*/ 	.word	0xffffffff
	.align		4
        /*0008*/ 	.word	0x00000000
	.align		4
        /*000c*/ 	.word	0xfffffffe
	.align		4
        /*0010*/ 	.word	0x00000000
	.align		4
        /*0014*/ 	.word	0xfffffffd
	.align		4
        /*0018*/ 	.word	0x00000000
	.align		4
        /*001c*/ 	.word	0xfffffffc


//--------------------- .nv.constant4             --------------------------
	.section	.nv.constant4,"a",@progbits
	.align	8
	.align		8
.nv.constant4:
        /*0000*/ 	.dword	_$_str


//--------------------- .text.triton_red_fused_add_native_layer_norm_native_layer_norm_backward_7 --------------------------
	.section	.text.triton_red_fused_add_native_layer_norm_native_layer_norm_backward_7,"ax",@progbits
	.sectionflags	@"SHF_BARRIERS=1"
	.align	128
        .global         triton_red_fused_add_native_layer_norm_native_layer_norm_backward_7
        .type           triton_red_fused_add_native_layer_norm_native_layer_norm_backward_7,@function
        .size           triton_red_fused_add_native_layer_norm_native_layer_norm_backward_7,(.L_x_3 - triton_red_fused_add_native_layer_norm_native_layer_norm_backward_7)
        .other          triton_red_fused_add_native_layer_norm_native_layer_norm_backward_7,@"STO_CUDA_ENTRY STV_DEFAULT"
triton_red_fused_add_native_layer_norm_native_layer_norm_backward_7:
.text.triton_red_fused_add_native_layer_norm_native_layer_norm_backward_7:
[----:B------:R-:W0:Y:S02]  /*0000*/  LDC R1, c[0x0][0x28] ;  /* 0x00000a00ff017b82 */ /* 0x000e240000000800 */
[----:B------:R-:W1:Y:S01]  /*0010*/  S2R R11, SR_TID.X ;  /* 0x00000000000b7919 */ /* 0x000e620000002100 */
[----:B------:R-:W2:Y:S01]  /*0020*/  S2UR UR5, SR_CgaCtaId ;  /* 0x00000000000579c3 */ /* 0x000ea20000008800 */
[----:B------:R-:W-:Y:S01]  /*0030*/  ULDC.64 UR6, c[0x0][0x220] ;  /* 0x0000880000067ab9 */ /* 0x000fe20000000a00 */
[----:B------:R-:W-:Y:S01]  /*0040*/  UMOV UR4, 0x400 ;  /* 0x0000040000047882 */ /* 0x000fe20000000000 */
[----:B------:R-:W3:Y:S01]  /*0050*/  S2R R9, SR_CTAID.X ;  /* 0x0000000000097919 */ /* 0x000ee20000002500 */
[----:B------:R-:W-:Y:S01]  /*0060*/  IMAD.MOV.U32 R26, RZ, RZ, -0x8 ;  /* 0xfffffff8ff1a7424 */ /* 0x000fe200078e00ff */
[----:B------:R-:W-:Y:S01]  /*0070*/  MOV R25, 0xffffffff ;  /* 0xffffffff00197802 */ /* 0x000fe20000000f00 */
[----:B------:R-:W-:Y:S01]  /*0080*/  IMAD.MOV.U32 R24, RZ, RZ, RZ ;  /* 0x000000ffff187224 */ /* 0x000fe200078e00ff */
[----:B------:R-:W-:Y:S02]  /*0090*/  CS2R R22, SRZ ;  /* 0x0000000000167805 */ /* 0x000fe4000001ff00 */
[----:B------:R-:W-:Y:S01]  /*00a0*/  CS2R R20, SRZ ;  /* 0x0000000000147805 */ /* 0x000fe2000001ff00 */
[----:B--2---:R-:W-:-:S03]  /*00b0*/  UPRMT UR4, UR5, 0x654, UR4 ;  /* 0x0000065405047896 */ /* 0x004fc60008000004 */
[----:B------:R-:W-:Y:S01]  /*00c0*/  UMOV UR5, URZ ;  /* 0x0000003f00057c82 */ /* 0x000fe20008000000 */
[--C-:B-1----:R-:W-:Y:S01]  /*00d0*/  SHF.R.U32.HI R5, RZ, 0x1, R11.reuse ;  /* 0x00000001ff057819 */ /* 0x102fe2000001160b */
[----:B------:R-:W-:Y:S01]  /*00e0*/  IMAD.SHL.U32 R2, R11, 0x4, RZ ;  /* 0x000000040b027824 */ /* 0x000fe200078e00ff */
[----:B------:R-:W-:Y:S01]  /*00f0*/  SHF.R.U32.HI R6, RZ, 0x6, R11 ;  /* 0x00000006ff067819 */ /* 0x000fe2000001160b */
[----:B---3--:R-:W-:Y:S01]  /*0100*/  IMAD.SHL.U32 R0, R9, 0x40, RZ ;  /* 0x0000004009007824 */ /* 0x008fe200078e00ff */
[----:B------:R-:W-:Y:S02]  /*0110*/  SGXT.U32 R5, R5, 0x6 ;  /* 0x000000060505781a */ /* 0x000fe40000000000 */
[----:B------:R-:W-:Y:S02]  /*0120*/  LOP3.LUT R4, R11, 0x40, RZ, 0xc0, !PT ;  /* 0x000000400b047812 */ /* 0x000fe400078ec0ff */
[----:B------:R-:W-:Y:S02]  /*0130*/  LOP3.LUT R33, R0, 0x3f, R11, 0xf8, !PT ;  /* 0x0000003f00217812 */ /* 0x000fe400078ef80b */
[----:B------:R-:W-:-:S02]  /*0140*/  LOP3.LUT R0, R0, R5, RZ, 0xfc, !PT ;  /* 0x0000000500007212 */ /* 0x000fc400078efcff */
[----:B------:R-:W-:Y:S02]  /*0150*/  LOP3.LUT R7, R2, 0xfc, RZ, 0xc0, !PT ;  /* 0x000000fc02077812 */ /* 0x000fe400078ec0ff */
[----:B------:R-:W-:Y:S02]  /*0160*/  SGXT.U32 R6, R6, 0x1 ;  /* 0x000000010606781a */ /* 0x000fe40000000000 */
[----:B------:R-:W-:Y:S01]  /*0170*/  SHF.L.U32 R9, R9, 0xd, RZ ;  /* 0x0000000d09097819 */ /* 0x000fe200000006ff */
[----:B------:R-:W-:Y:S01]  /*0180*/  IMAD R28, R4, 0x4, R7 ;  /* 0x00000004041c7824 */ /* 0x000fe200078e0207 */
[----:B------:R-:W-:Y:S01]  /*0190*/  SHF.L.U32 R10, R5, 0x7, RZ ;  /* 0x00000007050a7819 */ /* 0x000fe200000006ff */
[----:B------:R-:W-:Y:S01]  /*01a0*/  IMAD R8, R6, 0x24, RZ ;  /* 0x0000002406087824 */ /* 0x000fe200078e02ff */
[----:B------:R-:W-:Y:S01]  /*01b0*/  LOP3.LUT R3, R11, 0x1, RZ, 0xc0, !PT ;  /* 0x000000010b037812 */ /* 0x000fe200078ec0ff */
[----:B------:R-:W-:Y:S01]  /*01c0*/  IMAD R5, R33, 0x1200, RZ ;  /* 0x0000120021057824 */ /* 0x000fe200078e02ff */
[----:B------:R-:W-:-:S02]  /*01d0*/  ISETP.GE.AND P2, PT, R0, 0x90, PT ;  /* 0x000000900000780c */ /* 0x000fc40003f46270 */
[----:B------:R-:W-:Y:S01]  /*01e0*/  SHF.L.U32 R0, R11, 0x3, RZ ;  /* 0x000000030b007819 */ /* 0x000fe200000006ff */
[----:B------:R-:W-:Y:S01]  /*01f0*/  IMAD.WIDE.U32 R2, R3, 0x10, RZ ;  /* 0x0000001003027825 */ /* 0x000fe200078e00ff */
[----:B------:R-:W-:Y:S02]  /*0200*/  LOP3.LUT R4, R9, R10, RZ, 0xfc, !PT ;  /* 0x0000000a09047212 */ /* 0x000fe400078efcff */
[----:B------:R-:W-:Y:S02]  /*0210*/  LOP3.LUT R7, R0, 0x1f8, RZ, 0xc0, !PT ;  /* 0x000001f800077812 */ /* 0x000fe400078ec0ff */
[----:B------:R-:W-:Y:S02]  /*0220*/  SHF.R.S32.HI R0, RZ, 0x1f, R33 ;  /* 0x0000001fff007819 */ /* 0x000fe40000011421 */
[----:B------:R-:W-:Y:S01]  /*0230*/  LOP3.LUT R29, R5, R8, RZ, 0xfc, !PT ;  /* 0x00000008051d7212 */ /* 0x000fe200078efcff */
[----:B------:R-:W-:Y:S01]  /*0240*/  IMAD.WIDE R4, R4, 0x4, RZ ;  /* 0x0000000404047825 */ /* 0x000fe200078e02ff */
[----:B------:R-:W-:-:S02]  /*0250*/  IADD3 R34, P0, R2, UR6, RZ ;  /* 0x0000000602227c10 */ /* 0x000fc4000ff1e0ff */
[----:B------:R-:W-:Y:S01]  /*0260*/  LEA.HI R0, R0, R33, RZ, 0x2 ;  /* 0x0000002100007211 */ /* 0x000fe200078f10ff */
[----:B------:R-:W-:Y:S01]  /*0270*/  IMAD.SHL.U32 R8, R28, 0x2, RZ ;  /* 0x000000021c087824 */ /* 0x000fe200078e00ff */
[----:B------:R-:W-:Y:S02]  /*0280*/  LOP3.LUT R32, R2, R4, RZ, 0xfc, !PT ;  /* 0x0000000402207212 */ /* 0x000fe400078efcff */
[----:B------:R-:W-:Y:S01]  /*0290*/  IADD3.X R31, R3, UR7, RZ, P0, !PT ;  /* 0x00000007031f7c10 */ /* 0x000fe200087fe4ff */
[----:B------:R-:W-:Y:S01]  /*02a0*/  ULDC.64 UR6, c[0x0][0x218] ;  /* 0x0000860000067ab9 */ /* 0x000fe20000000a00 */
[----:B------:R-:W-:Y:S02]  /*02b0*/  LOP3.LUT R8, R8, 0x3f0, RZ, 0xc0, !PT ;  /* 0x000003f008087812 */ /* 0x000fe400078ec0ff */
[----:B------:R-:W-:Y:S02]  /*02c0*/  SHF.R.S32.HI R0, RZ, 0x2, R0 ;  /* 0x00000002ff007819 */ /* 0x000fe40000011400 */
[----:B------:R-:W-:-:S02]  /*02d0*/  LOP3.LUT R30, R7, R6, RZ, 0xfc, !PT ;  /* 0x00000006071e7212 */ /* 0x000fc400078efcff */
[----:B------:R-:W-:Y:S01]  /*02e0*/  LOP3.LUT R2, R3, R5, RZ, 0xfc, !PT ;  /* 0x0000000503027212 */ /* 0x000fe200078efcff */
[----:B------:R-:W-:Y:S01]  /*02f0*/  IMAD R29, R0, -0x47ff, R29 ;  /* 0xffffb801001d7824 */ /* 0x000fe200078e021d */
[----:B------:R-:W-:Y:S01]  /*0300*/  LEA R7, R7, UR4, 0x1 ;  /* 0x0000000407077c11 */ /* 0x000fe2000f8e08ff */
[----:B------:R-:W-:Y:S01]  /*0310*/  HFMA2.MMA R0, -RZ, RZ, 0, 0 ;  /* 0x00000000ff007435 */ /* 0x000fe200000001ff */
[----:B------:R-:W-:Y:S02]  /*0320*/  IADD3 R3, R8, UR4, RZ ;  /* 0x0000000408037c10 */ /* 0x000fe4000fffe0ff */
[----:B------:R-:W-:Y:S02]  /*0330*/  CS2R R4, SRZ ;  /* 0x0000000000047805 */ /* 0x000fe4000001ff00 */
[----:B------:R-:W-:Y:S01]  /*0340*/  IADD3 R32, P0, R32, UR6, RZ ;  /* 0x0000000620207c10 */ /* 0x000fe2000ff1e0ff */
[----:B------:R-:W-:Y:S01]  /*0350*/  IMAD R30, R30, 0x4, R7 ;  /* 0x000000041e1e7824 */ /* 0x000fe200078e0207 */
[----:B------:R-:W-:-:S02]  /*0360*/  LEA R28, R28, R3, 0x2 ;  /* 0x000000031c1c7211 */ /* 0x000fc400078e10ff */
[----:B------:R-:W-:Y:S02]  /*0370*/  CS2R R6, SRZ ;  /* 0x0000000000067805 */ /* 0x000fe4000001ff00 */
[----:B------:R-:W-:Y:S02]  /*0380*/  IADD3.X R27, R2, UR7, RZ, P0, !PT ;  /* 0x00000007021b7c10 */ /* 0x000fe400087fe4ff */
[----:B------:R-:W-:Y:S02]  /*0390*/  CS2R R2, SRZ ;  /* 0x0000000000027805 */ /* 0x000fe4000001ff00 */
[----:B------:R-:W-:Y:S01]  /*03a0*/  ISETP.GE.AND P0, PT, R33, 0x90, PT ;  /* 0x000000902100780c */ /* 0x000fe20003f06270 */
[----:B------:R-:W-:Y:S01]  /*03b0*/  ULDC.64 UR6, c[0x0][0x208] ;  /* 0x0000820000067ab9 */ /* 0x000fe20000000a00 */
[----:B------:R-:W-:-:S11]  /*03c0*/  UMOV UR4, URZ ;  /* 0x0000003f00047c82 */ /* 0x000fd60008000000 */
.L_x_1:
[----:B------:R-:W1:Y:S01]  /*03d0*/  LDC.64 R12, c[0x0][0x210] ;  /* 0x00008400ff0c7b82 */ /* 0x000e620000000a00 */
[----:B------:R-:W-:Y:S01]  /*03e0*/  VIADD R19, R29, UR4 ;  /* 0x000000041d137c36 */ /* 0x000fe20008000000 */
[----:B------:R-:W-:-:S03]  /*03f0*/  CS2R R8, SRZ ;  /* 0x0000000000087805 */ /* 0x000fc6000001ff00 */
[C---:B------:R-:W-:Y:S01]  /*0400*/  VIADD R11, R19.reuse, 0x90 ;  /* 0x00000090130b7836 */ /* 0x040fe20000000000 */
[----:B------:R-:W-:Y:S01]  /*0410*/  IADD3 R15, R19, 0x48, RZ ;  /* 0x00000048130f7810 */ /* 0x000fe20007ffe0ff */
[----:B-1----:R-:W-:Y:S01]  /*0420*/  IMAD.WIDE R16, R19, 0x4, R12 ;  /* 0x0000000413107825 */ /* 0x002fe200078e020c */
[----:B------:R-:W-:-:S03]  /*0430*/  IADD3 R19, R19, 0xd8, RZ ;  /* 0x000000d813137810 */ /* 0x000fc60007ffe0ff */
[--C-:B------:R-:W-:Y:S01]  /*0440*/  IMAD.WIDE R14, R15, 0x4, R12.reuse ;  /* 0x000000040f0e7825 */ /* 0x100fe200078e020c */
[----:B------:R-:W2:Y:S03]  /*0450*/  @!P0 LDG.E.EL R9, desc[UR6][R16.64] ;  /* 0x0000000610098981 */ /* 0x000ea6000c2e1900 */
[--C-:B------:R-:W-:Y:S01]  /*0460*/  IMAD.WIDE R10, R11, 0x4, R12.reuse ;  /* 0x000000040b0a7825 */ /* 0x100fe200078e020c */
[----:B------:R-:W3:Y:S03]  /*0470*/  @!P0 LDG.E.EL R8, desc[UR6][R14.64] ;  /* 0x000000060e088981 */ /* 0x000ee6000c2e1900 */
[----:B------:R-:W-:Y:S01]  /*0480*/  IMAD.WIDE R12, R19, 0x4, R12 ;  /* 0x00000004130c7825 */ /* 0x000fe200078e020c */
[----:B------:R-:W-:-:S06]  /*0490*/  CS2R R18, SRZ ;  /* 0x0000000000127805 */ /* 0x000fcc000001ff00 */
[----:B------:R1:W4:Y:S04]  /*04a0*/  @!P0 LDG.E.EL R18, desc[UR6][R10.64] ;  /* 0x000000060a128981 */ /* 0x000328000c2e1900 */
[----:B------:R-:W5:Y:S01]  /*04b0*/  @!P0 LDG.E.EL R19, desc[UR6][R12.64] ;  /* 0x000000060c138981 */ /* 0x000f62000c2e1900 */
[----:B------:R-:W-:Y:S01]  /*04c0*/  @!P2 IMAD.MOV.U32 R36, RZ, RZ, R32 ;  /* 0x000000ffff24a224 */ /* 0x000fe200078e0020 */
[----:B-1----:R-:W-:Y:S01]  /*04d0*/  CS2R R10, SRZ ;  /* 0x00000000000a7805 */ /* 0x002fe2000001ff00 */
[----:B------:R-:W-:Y:S01]  /*04e0*/  BAR.SYNC.DEFER_BLOCKING 0x0 ;  /* 0x0000000000007b1d */ /* 0x000fe20000010000 */
[----:B--2---:R-:W-:Y:S02]  /*04f0*/  SEL R37, R9, RZ, !P0 ;  /* 0x000000ff09257207 */ /* 0x004fe40004000000 */
[----:B---3--:R-:W-:-:S03]  /*0500*/  SEL R39, R8, RZ, !P0 ;  /* 0x000000ff08277207 */ /* 0x008fc60004000000 */
[----:B------:R1:W-:Y:S04]  /*0510*/  STS [R30], R37 ;  /* 0x000000251e007388 */ /* 0x0003e80000000800 */
[----:B------:R-:W-:Y:S01]  /*0520*/  STS [R30+0x8], R39 ;  /* 0x000008271e007388 */ /* 0x000fe20000000800 */
[----:B----4-:R-:W-:Y:S02]  /*0530*/  SEL R41, R18, RZ, !P0 ;  /* 0x000000ff12297207 */ /* 0x010fe40004000000 */
[----:B-----5:R-:W-:-:S03]  /*0540*/  SEL R35, R19, RZ, !P0 ;  /* 0x000000ff13237207 */ /* 0x020fc60004000000 */
[----:B------:R-:W-:Y:S04]  /*0550*/  STS [R30+0x10], R41 ;  /* 0x000010291e007388 */ /* 0x000fe80000000800 */
[----:B------:R2:W-:Y:S01]  /*0560*/  STS [R30+0x18], R35 ;  /* 0x000018231e007388 */ /* 0x0005e20000000800 */
[----:B------:R-:W-:Y:S01]  /*0570*/  BAR.SYNC.DEFER_BLOCKING 0x0 ;  /* 0x0000000000007b1d */ /* 0x000fe20000010000 */
[----:B------:R-:W-:Y:S02]  /*0580*/  CS2R R8, SRZ ;  /* 0x0000000000087805 */ /* 0x000fe4000001ff00 */
[----:B-1----:R-:W-:Y:S01]  /*0590*/  @!P2 MOV R37, R27 ;  /* 0x0000001b0025a202 */ /* 0x002fe20000000f00 */
[----:B--2---:R-:W-:-:S04]  /*05a0*/  IMAD.MOV.U32 R35, RZ, RZ, R31 ;  /* 0x000000ffff237224 */ /* 0x004fc800078e001f */
[----:B------:R-:W2:Y:S04]  /*05b0*/  @!P2 LDG.E.EF.128 R8, desc[UR6][R36.64] ;  /* 0x000000062408a981 */ /* 0x000ea8000c0e1d00 */
[----:B------:R-:W3:Y:S04]  /*05c0*/  LDG.E.EL.128 R12, desc[UR6][R34.64] ;  /* 0x00000006220c7981 */ /* 0x000ee8000c2e1d00 */
[----:B------:R-:W1:Y:S01]  /*05d0*/  LDS.128 R16, [R28] ;  /* 0x000000001c107984 */ /* 0x000e620000000c00 */
[----:B------:R-:W-:-:S04]  /*05e0*/  ISETP.NE.U32.AND P1, PT, RZ, UR4, PT ;  /* 0x00000004ff007c0c */ /* 0x000fc8000bf25070 */
[----:B------:R-:W-:Y:S02]  /*05f0*/  ISETP.NE.AND.EX P1, PT, RZ, UR5, PT, P1 ;  /* 0x00000005ff007c0c */ /* 0x000fe4000bf25310 */
[----:B--2---:R-:W-:Y:S02]  /*0600*/  SEL R38, R11, RZ, !P2 ;  /* 0x000000ff0b267207 */ /* 0x004fe40005000000 */
[----:B------:R-:W-:Y:S02]  /*0610*/  SEL R11, R8, RZ, !P2 ;  /* 0x000000ff080b7207 */ /* 0x000fe40005000000 */
[----:B------:R-:W-:Y:S02]  /*0620*/  SEL R8, R9, RZ, !P2 ;  /* 0x000000ff09087207 */ /* 0x000fe40005000000 */
[----:B------:R-:W-:Y:S01]  /*0630*/  SEL R39, R10, RZ, !P2 ;  /* 0x000000ff0a277207 */ /* 0x000fe20005000000 */
[----:B---3--:R-:W-:Y:S01]  /*0640*/  FADD R38, R38, R15 ;  /* 0x0000000f26267221 */ /* 0x008fe20000000000 */
[----:B------:R-:W-:Y:S01]  /*0650*/  FADD R11, R11, R12 ;  /* 0x0000000c0b0b7221 */ /* 0x000fe20000000000 */
[----:B------:R-:W-:-:S02]  /*0660*/  FADD R8, R8, R13 ;  /* 0x0000000d08087221 */ /* 0x000fc40000000000 */
[----:B------:R-:W-:Y:S01]  /*0670*/  FADD R39, R39, R14 ;  /* 0x0000000e27277221 */ /* 0x000fe20000000000 */
[----:B-1----:R-:W-:Y:S01]  /*0680*/  FADD R19, R19, R38 ;  /* 0x0000002613137221 */ /* 0x002fe20000000000 */
[----:B------:R-:W-:Y:S01]  /*0690*/  FADD R8, R17, R8 ;  /* 0x0000000811087221 */ /* 0x000fe20000000000 */
[----:B------:R-:W-:Y:S01]  /*06a0*/  FADD R38, R16, R11 ;  /* 0x0000000b10267221 */ /* 0x000fe20000000000 */
[----:B------:R-:W-:Y:S01]  /*06b0*/  FADD R9, R18, R39 ;  /* 0x0000002712097221 */ /* 0x000fe20000000000 */
[----:B------:R-:W-:Y:S02]  /*06c0*/  MOV R11, 0x3f800000 ;  /* 0x3f800000000b7802 */ /* 0x000fe40000000f00 */
[----:B------:R-:W-:Y:S01]  /*06d0*/  CS2R R12, SRZ ;  /* 0x00000000000c7805 */ /* 0x000fe2000001ff00 */
[----:B------:R-:W-:Y:S01]  /*06e0*/  IMAD.MOV.U32 R10, RZ, RZ, RZ ;  /* 0x000000ffff0a7224 */ /* 0x000fe200078e00ff */
[----:B------:R-:W-:Y:S01]  /*06f0*/  MOV R15, RZ ;  /* 0x000000ff000f7202 */ /* 0x000fe20000000f00 */
[----:B------:R-:W-:Y:S01]  /*0700*/  IMAD.MOV.U32 R14, RZ, RZ, 0x3f800000 ;  /* 0x3f800000ff0e7424 */ /* 0x000fe200078e00ff */
[----:B------:R-:W-:Y:S01]  /*0710*/  MOV R17, 0x3f800000 ;  /* 0x3f80000000117802 */ /* 0x000fe20000000f00 */
[----:B------:R-:W-:Y:S01]  /*0720*/  IMAD.MOV.U32 R16, RZ, RZ, 0x3f800000 ;  /* 0x3f800000ff107424 */ /* 0x000fe200078e00ff */
[----:B------:R-:W-:Y:S06]  /*0730*/  @!P1 BRA `(.L_x_0) ;  /* 0x0000000000f09947 */ /* 0x000fec0003800000 */
[----:B------:R-:W-:Y:S01]  /*0740*/  FADD R14, R23, 1 ;  /* 0x3f800000170e7421 */ /* 0x000fe20000000000 */
[----:B------:R-:W-:-:S03]  /*0750*/  FADD R11, R24, 1 ;  /* 0x3f800000180b7421 */ /* 0x000fc60000000000 */
[C---:B------:R-:W-:Y:S01]  /*0760*/  FMUL R13, R14.reuse, 0.25 ;  /* 0x3e8000000e0d7820 */ /* 0x040fe20000400000 */
[C---:B------:R-:W-:Y:S01]  /*0770*/  FSETP.GEU.AND P5, PT, |R14|.reuse, 1.175494350822287508e-38, PT ;  /* 0x008000000e00780b */ /* 0x040fe20003fae200 */
[C---:B------:R-:W-:Y:S01]  /*0780*/  FMUL R10, R11.reuse, 0.25 ;  /* 0x3e8000000b0a7820 */ /* 0x040fe20000400000 */
[----:B------:R-:W-:Y:S02]  /*0790*/  FSETP.GT.AND P3, PT, |R14|, 8.50705917302346158658e+37, PT ;  /* 0x7e8000000e00780b */ /* 0x000fe40003f64200 */
[----:B------:R-:W-:Y:S02]  /*07a0*/  FSETP.GT.AND P1, PT, |R11|, 8.50705917302346158658e+37, PT ;  /* 0x7e8000000b00780b */ /* 0x000fe40003f24200 */
[----:B------:R-:W-:Y:S01]  /*07b0*/  FSEL R36, R13, R14, P3 ;  /* 0x0000000e0d247208 */ /* 0x000fe20001800000 */
[----:B------:R-:W-:Y:S01]  /*07c0*/  FADD R13, R38, -R4 ;  /* 0x80000004260d7221 */ /* 0x000fe20000000000 */
[----:B------:R-:W-:Y:S02]  /*07d0*/  FSETP.GEU.AND P4, PT, |R11|, 1.175494350822287508e-38, PT ;  /* 0x008000000b00780b */ /* 0x000fe40003f8e200 */
[----:B------:R-:W-:Y:S01]  /*07e0*/  FSEL R12, R10, R11, P1 ;  /* 0x0000000b0a0c7208 */ /* 0x000fe20000800000 */
[----:B------:R-:W-:Y:S01]  /*07f0*/  FADD R10, R8, -R3 ;  /* 0x80000003080a7221 */ /* 0x000fe20000000000 */
[----:B------:R-:W-:Y:S01]  /*0800*/  FMUL R16, R13, 0.25 ;  /* 0x3e8000000d107820 */ /* 0x000fe20000400000 */
[----:B------:R-:W-:-:S02]  /*0810*/  @!P5 FMUL R36, R36, 16777216 ;  /* 0x4b8000002424d820 */ /* 0x000fc40000400000 */
[----:B------:R-:W-:Y:S02]  /*0820*/  FMUL R17, R10, 0.25 ;  /* 0x3e8000000a117820 */ /* 0x000fe40000400000 */
[----:B------:R-:W-:Y:S02]  /*0830*/  FSEL R16, R16, R13, P1 ;  /* 0x0000000d10107208 */ /* 0x000fe40000800000 */
[----:B------:R-:W1:Y:S01]  /*0840*/  MUFU.RCP R36, R36 ;  /* 0x0000002400247308 */ /* 0x000e620000001000 */
[----:B------:R-:W-:Y:S01]  /*0850*/  FSEL R17, R17, R10, P3 ;  /* 0x0000000a11117208 */ /* 0x000fe20001800000 */
[----:B------:R-:W-:Y:S01]  /*0860*/  @!P4 FMUL R12, R12, 16777216 ;  /* 0x4b8000000c0cc820 */ /* 0x000fe20000400000 */
[----:B------:R-:W-:-:S03]  /*0870*/  @!P4 FMUL R16, R16, 16777216 ;  /* 0x4b8000001010c820 */ /* 0x000fc60000400000 */
[----:B------:R-:W-:Y:S02]  /*0880*/  @!P5 FMUL R17, R17, 16777216 ;  /* 0x4b8000001111d820 */ /* 0x000fe40000400000 */
[----:B------:R2:W3:Y:S02]  /*0890*/  MUFU.RCP R15, R12 ;  /* 0x0000000c000f7308 */ /* 0x0004e40000001000 */
[----:B-1----:R-:W-:Y:S01]  /*08a0*/  FFMA R35, R36, R17, R3 ;  /* 0x0000001124237223 */ /* 0x002fe20000000003 */
[----:B------:R-:W-:-:S03]  /*08b0*/  FADD R17, R22, 1 ;  /* 0x3f80000016117421 */ /* 0x000fc60000000000 */
[----:B------:R-:W-:Y:S01]  /*08c0*/  FADD R8, R8, -R35 ;  /* 0x8000002308087221 */ /* 0x000fe20000000000 */
[C---:B--2---:R-:W-:Y:S01]  /*08d0*/  FMUL R12, R17.reuse, 0.25 ;  /* 0x3e800000110c7820 */ /* 0x044fe20000400000 */
[C---:B------:R-:W-:Y:S02]  /*08e0*/  FSETP.GEU.AND P3, PT, |R17|.reuse, 1.175494350822287508e-38, PT ;  /* 0x008000001100780b */ /* 0x040fe40003f6e200 */
[----:B------:R-:W-:Y:S01]  /*08f0*/  FSETP.GT.AND P1, PT, |R17|, 8.50705917302346158658e+37, PT ;  /* 0x7e8000001100780b */ /* 0x000fe20003f24200 */
[----:B---3--:R-:W-:Y:S01]  /*0900*/  FFMA R18, R15, R16, R4 ;  /* 0x000000100f127223 */ /* 0x008fe20000000004 */
[----:B------:R-:W-:Y:S01]  /*0910*/  FFMA R10, R10, R8, R7 ;  /* 0x000000080a0a7223 */ /* 0x000fe20000000007 */
[----:B------:R-:W-:Y:S01]  /*0920*/  FADD R16, R21, 1 ;  /* 0x3f80000015107421 */ /* 0x000fe20000000000 */
[----:B------:R-:W-:Y:S01]  /*0930*/  FSEL R12, R12, R17, P1 ;  /* 0x000000110c0c7208 */ /* 0x000fe20000800000 */
[----:B------:R-:W-:Y:S01]  /*0940*/  FADD R15, R38, -R18 ;  /* 0x80000012260f7221 */ /* 0x000fe20000000000 */
[----:B------:R-:W-:-:S03]  /*0950*/  MOV R38, R18 ;  /* 0x0000001200267202 */ /* 0x000fc60000000f00 */
[----:B------:R-:W-:Y:S01]  /*0960*/  FFMA R13, R13, R15, R20 ;  /* 0x0000000f0d0d7223 */ /* 0x000fe20000000014 */
[----:B------:R-:W-:Y:S01]  /*0970*/  FADD R15, R9, -R2 ;  /* 0x80000002090f7221 */ /* 0x000fe20000000000 */
[----:B------:R-:W-:-:S03]  /*0980*/  @!P3 FMUL R12, R12, 16777216 ;  /* 0x4b8000000c0cb820 */ /* 0x000fc60000400000 */
[----:B------:R-:W-:Y:S01]  /*0990*/  FMUL R8, R15, 0.25 ;  /* 0x3e8000000f087820 */ /* 0x000fe20000400000 */
[----:B------:R1:W2:Y:S04]  /*09a0*/  MUFU.RCP R37, R12 ;  /* 0x0000000c00257308 */ /* 0x0002a80000001000 */
[----:B------:R-:W-:Y:S02]  /*09b0*/  FSEL R8, R8, R15, P1 ;  /* 0x0000000f08087208 */ /* 0x000fe40000800000 */
[----:B------:R-:W-:-:S03]  /*09c0*/  FSETP.GT.AND P1, PT, |R16|, 8.50705917302346158658e+37, PT ;  /* 0x7e8000001000780b */ /* 0x000fc60003f24200 */
[----:B------:R-:W-:Y:S01]  /*09d0*/  @!P3 FMUL R8, R8, 16777216 ;  /* 0x4b8000000808b820 */ /* 0x000fe20000400000 */
[----:B------:R-:W-:Y:S01]  /*09e0*/  FSETP.GEU.AND P3, PT, |R16|, 1.175494350822287508e-38, PT ;  /* 0x008000001000780b */ /* 0x000fe20003f6e200 */
[----:B-1----:R-:W-:Y:S02]  /*09f0*/  FADD R12, R19, -R0 ;  /* 0x80000000130c7221 */ /* 0x002fe40000000000 */
[----:B--2---:R-:W-:-:S04]  /*0a00*/  FFMA R36, R37, R8, R2 ;  /* 0x0000000825247223 */ /* 0x004fc80000000002 */
[----:B------:R-:W-:Y:S01]  /*0a10*/  FADD R8, R9, -R36 ;  /* 0x8000002409087221 */ /* 0x000fe20000000000 */
[----:B------:R-:W-:-:S03]  /*0a20*/  FMUL R9, R16, 0.25 ;  /* 0x3e80000010097820 */ /* 0x000fc60000400000 */
[----:B------:R-:W-:Y:S02]  /*0a30*/  FFMA R15, R15, R8, R6 ;  /* 0x000000080f0f7223 */ /* 0x000fe40000000006 */
[----:B------:R-:W-:Y:S01]  /*0a40*/  FSEL R39, R9, R16, P1 ;  /* 0x0000001009277208 */ /* 0x000fe20000800000 */
[----:B------:R-:W-:-:S04]  /*0a50*/  FMUL R9, R12, 0.25 ;  /* 0x3e8000000c097820 */ /* 0x000fc80000400000 */
[----:B------:R-:W-:Y:S01]  /*0a60*/  @!P3 FMUL R39, R39, 16777216 ;  /* 0x4b8000002727b820 */ /* 0x000fe20000400000 */
[----:B------:R-:W-:-:S03]  /*0a70*/  FSEL R9, R9, R12, P1 ;  /* 0x0000000c09097208 */ /* 0x000fc60000800000 */
[----:B------:R-:W1:Y:S02]  /*0a80*/  MUFU.RCP R37, R39 ;  /* 0x0000002700257308 */ /* 0x000e640000001000 */
[----:B------:R-:W-:-:S04]  /*0a90*/  @!P3 FMUL R9, R9, 16777216 ;  /* 0x4b8000000909b820 */ /* 0x000fc80000400000 */
[----:B-1----:R-:W-:Y:S01]  /*0aa0*/  FFMA R37, R37, R9, R0 ;  /* 0x0000000925257223 */ /* 0x002fe20000000000 */
[----:B------:R-:W-:-:S03]  /*0ab0*/  MOV R9, R36 ;  /* 0x0000002400097202 */ /* 0x000fc60000000f00 */
[--C-:B------:R-:W-:Y:S01]  /*0ac0*/  FADD R8, R19, -R37.reuse ;  /* 0x8000002513087221 */ /* 0x100fe20000000000 */
[----:B------:R-:W-:-:S03]  /*0ad0*/  IMAD.MOV.U32 R19, RZ, RZ, R37 ;  /* 0x000000ffff137224 */ /* 0x000fc600078e0025 */
[----:B------:R-:W-:Y:S01]  /*0ae0*/  FFMA R12, R12, R8, R5 ;  /* 0x000000080c0c7223 */ /* 0x000fe20000000005 */
[----:B------:R-:W-:-:S07]  /*0af0*/  IMAD.MOV.U32 R8, RZ, RZ, R35 ;  /* 0x000000ffff087224 */ /* 0x000fce00078e0023 */
.L_x_0:
[----:B------:R-:W-:Y:S01]  /*0b00*/  IADD3 R26, P1, R26, 0x8, RZ ;  /* 0x000000081a1a7810 */ /* 0x000fe20007f3e0ff */
[----:B------:R-:W-:Y:S01]  /*0b10*/  UIADD3 UR4, UP0, UR4, 0x120, URZ ;  /* 0x0000012004047890 */ /* 0x000fe2000ff1e03f */
[----:B------:R-:W-:Y:S02]  /*0b20*/  IADD3 R34, P3, R34, 0x20, RZ ;  /* 0x0000002022227810 */ /* 0x000fe40007f7e0ff */
[----:B------:R-:W-:Y:S01]  /*0b30*/  IADD3.X R25, RZ, R25, RZ, P1, !PT ;  /* 0x00000019ff197210 */ /* 0x000fe20000ffe4ff */
[----:B------:R-:W-:Y:S01]  /*0b40*/  UIADD3.X UR5, URZ, UR5, URZ, UP0, !UPT ;  /* 0x000000053f057290 */ /* 0x000fe200087fe43f */
[----:B------:R-:W-:Y:S01]  /*0b50*/  ISETP.GE.U32.AND P1, PT, R26, 0x78, PT ;  /* 0x000000781a00780c */ /* 0x000fe20003f26070 */
[----:B------:R-:W-:Y:S01]  /*0b60*/  IMAD.X R31, RZ, RZ, R31, P3 ;  /* 0x000000ffff1f7224 */ /* 0x000fe200018e061f */
[----:B------:R-:W-:Y:S02]  /*0b70*/  IADD3 R32, P4, R32, 0x20, RZ ;  /* 0x0000002020207810 */ /* 0x000fe40007f9e0ff */
[----:B------:R-:W-:-:S02]  /*0b80*/  ISETP.GE.U32.AND.EX P1, PT, R25, RZ, PT, P1 ;  /* 0x000000ff1900720c */ /* 0x000fc40003f26110 */
[----:B------:R-:W-:Y:S02]  /*0b90*/  FSEL R4, R38, R4, !P2 ;  /* 0x0000000426047208 */ /* 0x000fe40005000000 */
[----:B------:R-:W-:Y:S02]  /*0ba0*/  FSEL R3, R8, R3, !P2 ;  /* 0x0000000308037208 */ /* 0x000fe40005000000 */
[----:B------:R-:W-:Y:S02]  /*0bb0*/  FSEL R2, R9, R2, !P2 ;  /* 0x0000000209027208 */ /* 0x000fe40005000000 */
[----:B------:R-:W-:Y:S02]  /*0bc0*/  FSEL R0, R19, R0, !P2 ;  /* 0x0000000013007208 */ /* 0x000fe40005000000 */
[----:B------:R-:W-:Y:S02]  /*0bd0*/  FSEL R20, R13, R20, !P2 ;  /* 0x000000140d147208 */ /* 0x000fe40005000000 */
[----:B------:R-:W-:-:S02]  /*0be0*/  FSEL R7, R10, R7, !P2 ;  /* 0x000000070a077208 */ /* 0x000fc40005000000 */
[----:B------:R-:W-:Y:S02]  /*0bf0*/  FSEL R6, R15, R6, !P2 ;  /* 0x000000060f067208 */ /* 0x000fe40005000000 */
[----:B------:R-:W-:Y:S02]  /*0c00*/  FSEL R5, R12, R5, !P2 ;  /* 0x000000050c057208 */ /* 0x000fe40005000000 */
[----:B------:R-:W-:Y:S02]  /*0c10*/  FSEL R24, R11, R24, !P2 ;  /* 0x000000180b187208 */ /* 0x000fe40005000000 */
[----:B------:R-:W-:Y:S02]  /*0c20*/  FSEL R23, R14, R23, !P2 ;  /* 0x000000170e177208 */ /* 0x000fe40005000000 */
[----:B------:R-:W-:Y:S02]  /*0c30*/  FSEL R22, R17, R22, !P2 ;  /* 0x0000001611167208 */ /* 0x000fe40005000000 */
[----:B------:R-:W-:-:S02]  /*0c40*/  FSEL R21, R16, R21, !P2 ;  /* 0x0000001510157208 */ /* 0x000fc40005000000 */
[----:B------:R-:W-:Y:S01]  /*0c50*/  IADD3.X R27, RZ, R27, RZ, P4, !PT ;  /* 0x0000001bff1b7210 */ /* 0x000fe200027fe4ff */
[----:B------:R-:W-:Y:S06]  /*0c60*/  @!P1 BRA `(.L_x_1) ;  /* 0xfffffff400d89947 */ /* 0x000fec000383ffff */
[----:B------:R-:W-:Y:S01]  /*0c70*/  FADD R11, R24, R23 ;  /* 0x00000017180b7221 */ /* 0x000fe20000000000 */
[----:B------:R-:W-:Y:S01]  /*0c80*/  FADD R3, -R4, R3 ;  /* 0x0000000304037221 */ /* 0x000fe20000000100 */
[----:B------:R-:W-:Y:S01]  /*0c90*/  FMUL R18, R21, 0.25 ;  /* 0x3e80000015127820 */ /* 0x000fe20000400000 */
[----:B------:R-:W-:Y:S01]  /*0ca0*/  FADD R7, R20, R7 ;  /* 0x0000000714077221 */ /* 0x000fe20000000000 */
[C---:B------:R-:W-:Y:S01]  /*0cb0*/  FMUL R10, R11.reuse, 0.25 ;  /* 0x3e8000000b0a7820 */ /* 0x040fe20000400000 */
[----:B------:R-:W-:Y:S01]  /*0cc0*/  BAR.SYNC.DEFER_BLOCKING 0x0 ;  /* 0x0000000000007b1d */ /* 0x000fe20000010000 */
[C---:B------:R-:W-:Y:S01]  /*0cd0*/  FSETP.GEU.AND P1, PT, |R11|.reuse, 1.175494350822287508e-38, PT ;  /* 0x008000000b00780b */ /* 0x040fe20003f2e200 */
[----:B------:R-:W-:Y:S01]  /*0ce0*/  FADD R8, R22, R11 ;  /* 0x0000000b16087221 */ /* 0x000fe20000000000 */
[----:B------:R-:W-:-:S03]  /*0cf0*/  FSETP.GT.AND P4, PT, |R11|, 8.50705917302346158658e+37, PT ;  /* 0x7e8000000b00780b */ /* 0x000fc60003f84200 */
[----:B------:R-:W-:Y:S01]  /*0d00*/  FMUL R13, R8, 0.25 ;  /* 0x3e800000080d7820 */ /* 0x000fe20000400000 */
[----:B------:R-:W-:Y:S01]  /*0d10*/  FSEL R12, R10, R11, P4 ;  /* 0x0000000b0a0c7208 */ /* 0x000fe20002000000 */
[----:B------:R-:W-:Y:S01]  /*0d20*/  FMUL R10, R23, 0.25 ;  /* 0x3e800000170a7820 */ /* 0x000fe20000400000 */
[C---:B------:R-:W-:Y:S01]  /*0d30*/  FSETP.GEU.AND P2, PT, |R8|.reuse, 1.175494350822287508e-38, PT ;  /* 0x008000000800780b */ /* 0x040fe20003f4e200 */
[----:B------:R-:W-:Y:S01]  /*0d40*/  FADD R9, R21, R8 ;  /* 0x0000000815097221 */ /* 0x000fe20000000000 */
[----:B------:R-:W-:Y:S01]  /*0d50*/  FSETP.GT.AND P3, PT, |R8|, 8.50705917302346158658e+37, PT ;  /* 0x7e8000000800780b */ /* 0x000fe20003f64200 */
[----:B------:R-:W1:Y:S01]  /*0d60*/  S2UR UR4, SR_CgaCtaId ;  /* 0x00000000000479c3 */ /* 0x000e620000008800 */
[----:B------:R-:W-:Y:S01]  /*0d70*/  FSEL R23, R10, R23, P4 ;  /* 0x000000170a177208 */ /* 0x000fe20002000000 */
[----:B------:R-:W-:Y:S01]  /*0d80*/  @!P1 FMUL R12, R12, 16777216 ;  /* 0x4b8000000c0c9820 */ /* 0x000fe20000400000 */
[----:B------:R-:W-:Y:S01]  /*0d90*/  FSEL R14, R13, R8, P3 ;  /* 0x000000080d0e7208 */ /* 0x000fe20001800000 */
[C---:B------:R-:W-:Y:S01]  /*0da0*/  FMUL R16, R9.reuse, 0.25 ;  /* 0x3e80000009107820 */ /* 0x040fe20000400000 */
[C---:B------:R-:W-:Y:S01]  /*0db0*/  FSETP.GEU.AND P4, PT, |R9|.reuse, 1.175494350822287508e-38, PT ;  /* 0x008000000900780b */ /* 0x040fe20003f8e200 */
[----:B------:R-:W2:Y:S01]  /*0dc0*/  SHFL.BFLY PT, R10, R9, 0x1, 0x1f ;  /* 0x0c201f00090a7f89 */ /* 0x000ea200000e0000 */
[----:B------:R-:W-:Y:S01]  /*0dd0*/  FSETP.GT.AND P5, PT, |R9|, 8.50705917302346158658e+37, PT ;  /* 0x7e8000000900780b */ /* 0x000fe20003fa4200 */
[----:B------:R-:W3:Y:S01]  /*0de0*/  MUFU.RCP R12, R12 ;  /* 0x0000000c000c7308 */ /* 0x000ee20000001000 */
[----:B------:R-:W-:Y:S01]  /*0df0*/  FMUL R13, R22, 0.25 ;  /* 0x3e800000160d7820 */ /* 0x000fe20000400000 */
[----:B------:R-:W-:Y:S01]  /*0e00*/  @!P2 FMUL R14, R14, 16777216 ;  /* 0x4b8000000e0ea820 */ /* 0x000fe20000400000 */
[----:B------:R-:W-:Y:S01]  /*0e10*/  FSEL R16, R16, R9, P5 ;  /* 0x0000000910107208 */ /* 0x000fe20002800000 */
[----:B------:R-:W-:Y:S01]  /*0e20*/  @!P1 FMUL R23, R23, 16777216 ;  /* 0x4b80000017179820 */ /* 0x000fe20000400000 */
[----:B------:R-:W-:Y:S01]  /*0e30*/  FSETP.NEU.AND P1, PT, R11, RZ, PT ;  /* 0x000000ff0b00720b */ /* 0x000fe20003f2d000 */
[----:B------:R-:W-:Y:S01]  /*0e40*/  UMOV UR5, 0x400 ;  /* 0x0000040000057882 */ /* 0x000fe20000000000 */
[----:B------:R-:W-:Y:S01]  /*0e50*/  FSEL R15, R13, R22, P3 ;  /* 0x000000160d0f7208 */ /* 0x000fe20001800000 */
[----:B------:R-:W4:Y:S01]  /*0e60*/  MUFU.RCP R14, R14 ;  /* 0x0000000e000e7308 */ /* 0x000f220000001000 */
[----:B------:R-:W-:Y:S01]  /*0e70*/  FMUL R13, R3, R3 ;  /* 0x00000003030d7220 */ /* 0x000fe20000400000 */
[----:B------:R-:W-:Y:S01]  /*0e80*/  @!P4 FMUL R16, R16, 16777216 ;  /* 0x4b8000001010c820 */ /* 0x000fe20000400000 */
[----:B------:R-:W-:Y:S01]  /*0e90*/  FSEL R21, R18, R21, P5 ;  /* 0x0000001512157208 */ /* 0x000fe20002800000 */
[----:B------:R-:W-:Y:S01]  /*0ea0*/  @!P2 FMUL R15, R15, 16777216 ;  /* 0x4b8000000f0fa820 */ /* 0x000fe20000400000 */
[----:B------:R-:W-:Y:S01]  /*0eb0*/  FMUL R13, R24, R13 ;  /* 0x0000000d180d7220 */ /* 0x000fe20000400000 */
[----:B------:R-:W-:Y:S01]  /*0ec0*/  FSETP.NEU.AND P2, PT, R9, RZ, PT ;  /* 0x000000ff0900720b */ /* 0x000fe20003f4d000 */
[----:B---3--:R-:W-:Y:S01]  /*0ed0*/  FMUL R12, R12, R23 ;  /* 0x000000170c0c7220 */ /* 0x008fe20000400000 */
[----:B------:R-:W3:Y:S01]  /*0ee0*/  MUFU.RCP R16, R16 ;  /* 0x0000001000107308 */ /* 0x000ee20000001000 */
[----:B------:R-:W-:Y:S01]  /*0ef0*/  @!P4 FMUL R21, R21, 16777216 ;  /* 0x4b8000001515c820 */ /* 0x000fe20000400000 */
[----:B-1----:R-:W-:-:S02]  /*0f00*/  UPRMT UR4, UR4, 0x654, UR5 ;  /* 0x0000065404047896 */ /* 0x002fc40008000005 */
[----:B------:R-:W-:Y:S02]  /*0f10*/  FSEL R12, R12, RZ, P1 ;  /* 0x000000ff0c0c7208 */ /* 0x000fe40000800000 */
[----:B------:R-:W-:Y:S01]  /*0f20*/  FSETP.NEU.AND P1, PT, R8, RZ, PT ;  /* 0x000000ff0800720b */ /* 0x000fe20003f2d000 */
[----:B----4-:R-:W-:Y:S01]  /*0f30*/  FMUL R14, R14, R15 ;  /* 0x0000000f0e0e7220 */ /* 0x010fe20000400000 */
[----:B------:R-:W-:Y:S02]  /*0f40*/  IMAD.MOV.U32 R15, RZ, RZ, 0x3c000000 ;  /* 0x3c000000ff0f7424 */ /* 0x000fe400078e00ff */
[----:B------:R-:W-:Y:S01]  /*0f50*/  FFMA R3, R3, R12, R4 ;  /* 0x0000000c03037223 */ /* 0x000fe20000000004 */
[----:B------:R-:W-:Y:S01]  /*0f60*/  FFMA R7, R12, R13, R7 ;  /* 0x0000000d0c077223 */ /* 0x000fe20000000007 */
[----:B--2---:R-:W-:Y:S01]  /*0f70*/  FADD R12, R9, R10 ;  /* 0x0000000a090c7221 */ /* 0x004fe20000000000 */
[----:B------:R-:W-:Y:S01]  /*0f80*/  FSEL R14, R14, RZ, P1 ;  /* 0x000000ff0e0e7208 */ /* 0x000fe20000800000 */
[----:B------:R-:W-:Y:S01]  /*0f90*/  FADD R2, R2, -R3 ;  /* 0x8000000302027221 */ /* 0x000fe20000000000 */
[----:B------:R-:W-:Y:S01]  /*0fa0*/  FADD R7, R6, R7 ;  /* 0x0000000706077221 */ /* 0x000fe20000000000 */
[----:B---3--:R-:W-:Y:S01]  /*0fb0*/  FMUL R16, R16, R21 ;  /* 0x0000001510107220 */ /* 0x008fe20000400000 */
[----:B------:R-:W-:Y:S01]  /*0fc0*/  FSETP.GT.AND P1, PT, |R12|, 8.50705917302346158658e+37, PT ;  /* 0x7e8000000c00780b */ /* 0x000fe20003f24200 */
[C---:B------:R-:W-:Y:S01]  /*0fd0*/  FMUL R4, R2.reuse, R2 ;  /* 0x0000000202047220 */ /* 0x040fe20000400000 */
[----:B------:R-:W-:Y:S01]  /*0fe0*/  FFMA R3, R2, R14, R3 ;  /* 0x0000000e02037223 */ /* 0x000fe20000000003 */
[----:B------:R-:W-:-:S02]  /*0ff0*/  FSETP.GEU.AND P3, PT, |R12|, 1.175494350822287508e-38, PT ;  /* 0x008000000c00780b */ /* 0x000fc40003f6e200 */
[----:B------:R-:W-:Y:S01]  /*1000*/  FMUL R4, R11, R4 ;  /* 0x000000040b047220 */ /* 0x000fe20000400000 */
[----:B------:R-:W-:Y:S01]  /*1010*/  FSEL R16, R16, RZ, P2 ;  /* 0x000000ff10107208 */ /* 0x000fe20001000000 */
[----:B------:R-:W-:Y:S01]  /*1020*/  FADD R2, R0, -R3 ;  /* 0x8000000300027221 */ /* 0x000fe20000000000 */
[----:B------:R-:W-:Y:S01]  /*1030*/  FSETP.NEU.AND P2, PT, R12, RZ, PT ;  /* 0x000000ff0c00720b */ /* 0x000fe20003f4d000 */
[----:B------:R-:W-:Y:S01]  /*1040*/  FFMA R4, R14, R4, R7 ;  /* 0x000000040e047223 */ /* 0x000fe20000000007 */
[----:B------:R-:W1:Y:S01]  /*1050*/  S2R R0, SR_TID.X ;  /* 0x0000000000007919 */ /* 0x000e620000002100 */
[C---:B------:R-:W-:Y:S01]  /*1060*/  FMUL R7, R2.reuse, R2 ;  /* 0x0000000202077220 */ /* 0x040fe20000400000 */
[----:B------:R-:W-:Y:S01]  /*1070*/  FFMA R3, R2, R16, R3 ;  /* 0x0000001002037223 */ /* 0x000fe20000000003 */
[----:B------:R-:W-:Y:S01]  /*1080*/  @P1 FMUL R12, R12, 0.25 ;  /* 0x3e8000000c0c1820 */ /* 0x000fe20000400000 */
[----:B------:R-:W-:Y:S01]  /*1090*/  FADD R5, R5, R4 ;  /* 0x0000000405057221 */ /* 0x000fe20000000000 */
[----:B------:R-:W-:Y:S01]  /*10a0*/  FMUL R7, R8, R7 ;  /* 0x0000000708077220 */ /* 0x000fe20000400000 */
[----:B------:R-:W-:Y:S01]  /*10b0*/  @P1 FMUL R10, R10, 0.25 ;  /* 0x3e8000000a0a1820 */ /* 0x000fe20000400000 */
[----:B------:R-:W2:Y:S01]  /*10c0*/  SHFL.BFLY PT, R2, R3, 0x1, 0x1f ;  /* 0x0c201f0003027f89 */ /* 0x000ea200000e0000 */
[----:B------:R-:W-:Y:S01]  /*10d0*/  @!P3 FMUL R12, R12, 16777216 ;  /* 0x4b8000000c0cb820 */ /* 0x000fe20000400000 */
[----:B------:R-:W-:Y:S01]  /*10e0*/  FFMA R5, R16, R7, R5 ;  /* 0x0000000710057223 */ /* 0x000fe20000000005 */
[----:B------:R-:W-:-:S02]  /*10f0*/  @!P3 FMUL R10, R10, 16777216 ;  /* 0x4b8000000a0ab820 */ /* 0x000fc40000400000 */
[----:B------:R-:W3:Y:S02]  /*1100*/  MUFU.RCP R7, R12 ;  /* 0x0000000c00077308 */ /* 0x000ee40000001000 */
[----:B------:R-:W4:Y:S01]  /*1110*/  SHFL.BFLY PT, R4, R5, 0x1, 0x1f ;  /* 0x0c201f0005047f89 */ /* 0x000f2200000e0000 */
[----:B---3--:R-:W-:Y:S01]  /*1120*/  FMUL R7, R7, R10 ;  /* 0x0000000a07077220 */ /* 0x008fe20000400000 */
[----:B--2---:R-:W-:-:S04]  /*1130*/  FADD R2, -R3, R2 ;  /* 0x0000000203027221 */ /* 0x004fc80000000100 */
[----:B------:R-:W-:Y:S02]  /*1140*/  FSEL R7, R7, RZ, P2 ;  /* 0x000000ff07077208 */ /* 0x000fe40001000000 */
[----:B-1----:R-:W-:Y:S01]  /*1150*/  SHF.R.U32.HI R8, RZ, 0x1, R0 ;  /* 0x00000001ff087819 */ /* 0x002fe20000011600 */
[C---:B------:R-:W-:Y:S02]  /*1160*/  FMUL R6, R2.reuse, R2 ;  /* 0x0000000202067220 */ /* 0x040fe40000400000 */
[----:B------:R-:W-:Y:S01]  /*1170*/  FFMA R2, R2, R7, R3 ;  /* 0x0000000702027223 */ /* 0x000fe20000000003 */
[----:B------:R-:W-:Y:S01]  /*1180*/  SGXT.U32 R3, R8, 0x6 ;  /* 0x000000060803781a */ /* 0x000fe20000000000 */
[----:B------:R-:W-:Y:S01]  /*1190*/  FMUL R6, R9, R6 ;  /* 0x0000000609067220 */ /* 0x000fe20000400000 */
[----:B------:R-:W-:Y:S01]  /*11a0*/  LOP3.LUT R8, R0, 0x3f, RZ, 0xc0, !PT ;  /* 0x0000003f00087812 */ /* 0x000fe200078ec0ff */
[----:B----4-:R-:W-:Y:S01]  /*11b0*/  FADD R4, R5, R4 ;  /* 0x0000000405047221 */ /* 0x010fe20000000000 */
[----:B------:R-:W-:-:S02]  /*11c0*/  LEA R9, R3, UR4, 0x2 ;  /* 0x0000000403097c11 */ /* 0x000fc4000f8e10ff */
[----:B------:R-:W-:Y:S01]  /*11d0*/  LEA R8, R8, UR4, 0x2 ;  /* 0x0000000408087c11 */ /* 0x000fe2000f8e10ff */
[----:B------:R-:W-:Y:S01]  /*11e0*/  FFMA R6, R7, R6, R4 ;  /* 0x0000000607067223 */ /* 0x000fe20000000004 */
[----:B------:R-:W-:Y:S01]  /*11f0*/  LOP3.LUT R0, R0, 0x40, RZ, 0xc0, !PT ;  /* 0x0000004000007812 */ /* 0x000fe200078ec0ff */
[----:B------:R1:W-:Y:S01]  /*1200*/  STS [R9], R2 ;  /* 0x0000000209007388 */ /* 0x0003e20000000800 */
[----:B------:R-:W2:Y:S08]  /*1210*/  LDC.64 R4, c[0x0][0x230] ;  /* 0x00008c00ff047b82 */ /* 0x000eb00000000a00 */
[----:B------:R-:W-:Y:S01]  /*1220*/  BAR.SYNC.DEFER_BLOCKING 0x0 ;  /* 0x0000000000007b1d */ /* 0x000fe20000010000 */
[----:B------:R-:W-:-:S07]  /*1230*/  ISETP.EQ.AND P0, PT, R0, RZ, !P0 ;  /* 0x000000ff0000720c */ /* 0x000fce0004702270 */
[----:B-1----:R-:W1:Y:S01]  /*1240*/  LDC.64 R2, c[0x0][0x228] ;  /* 0x00008a00ff027b82 */ /* 0x002e620000000a00 */
[C---:B--2---:R-:W-:Y:S01]  /*1250*/  IMAD.WIDE R4, R33.reuse, 0x4, R4 ;  /* 0x0000000421047825 */ /* 0x044fe200078e0204 */
[----:B------:R-:W2:Y:S06]  /*1260*/  LDS R11, [R8] ;  /* 0x00000000080b7984 */ /* 0x000eac0000000800 */
[----:B------:R-:W-:Y:S01]  /*1270*/  BAR.SYNC.DEFER_BLOCKING 0x0 ;  /* 0x0000000000007b1d */ /* 0x000fe20000010000 */
[----:B-1----:R-:W-:-:S05]  /*1280*/  IMAD.WIDE R2, R33, 0x4, R2 ;  /* 0x0000000421027825 */ /* 0x002fca00078e0202 */
[----:B------:R-:W-:Y:S02]  /*1290*/  STS [R9], R6 ;  /* 0x0000000609007388 */ /* 0x000fe40000000800 */
[----:B------:R-:W-:Y:S06]  /*12a0*/  BAR.SYNC.DEFER_BLOCKING 0x0 ;  /* 0x0000000000007b1d */ /* 0x000fec0000010000 */
[----:B------:R-:W1:Y:S02]  /*12b0*/  LDS R13, [R8] ;  /* 0x00000000080d7984 */ /* 0x000e640000000800 */
[----:B------:R-:W-:Y:S06]  /*12c0*/  BAR.SYNC.DEFER_BLOCKING 0x0 ;  /* 0x0000000000007b1d */ /* 0x000fec0000010000 */
[----:B------:R3:W-:Y:S02]  /*12d0*/  STS [R9], R6 ;  /* 0x0000000609007388 */ /* 0x0007e40000000800 */
[----:B------:R-:W-:Y:S08]  /*12e0*/  BAR.SYNC.DEFER_BLOCKING 0x0 ;  /* 0x0000000000007b1d */ /* 0x000ff00000010000 */
[----:B---3--:R-:W3:Y:S01]  /*12f0*/  LDC.64 R6, c[0x0][0x238] ;  /* 0x00008e00ff067b82 */ /* 0x008ee20000000a00 */
[----:B------:R-:W4:Y:S04]  /*1300*/  LDS R10, [R8] ;  /* 0x00000000080a7984 */ /* 0x000f280000000800 */
[----:B--2---:R3:W-:Y:S04]  /*1310*/  @P0 STG.E desc[UR6][R2.64], R11 ;  /* 0x0000000b02000986 */ /* 0x0047e8000c101906 */
[----:B-1----:R3:W-:Y:S01]  /*1320*/  @P0 STG.E desc[UR6][R4.64], R13 ;  /* 0x0000000d04000986 */ /* 0x0027e2000c101906 */
[----:B----4-:R-:W-:Y:S01]  /*1330*/  FFMA R10, R10, R15, 9.9999997473787516356e-06 ;  /* 0x3727c5ac0a0a7423 */ /* 0x010fe2000000000f */
[----:B---3--:R-:W-:Y:S06]  /*1340*/  @!P0 EXIT ;  /* 0x000000000000894d */ /* 0x008fec0003800000 */
[----:B------:R-:W0:Y:S01]  /*1350*/  MUFU.RSQ R10, R10 ;  /* 0x0000000a000a7308 */ /* 0x000e220000001400 */
[----:B------:R-:W-:-:S04]  /*1360*/  IMAD.WIDE R2, R33, 0x4, R6 ;  /* 0x0000000421027825 */ /* 0x000fc800078e0206 */
[----:B0-----:R-:W-:-:S05]  /*1370*/  FMUL R5, R10, 0.0078125 ;  /* 0x3c0000000a057820 */ /* 0x001fca0000400000 */
[----:B------:R-:W-:Y:S01]  /*1380*/  STG.E desc[UR6][R2.64], R5 ;  /* 0x0000000502007986 */ /* 0x000fe2000c101906 */
[----:B------:R-:W-:Y:S05]  /*1390*/  EXIT ;  /* 0x000000000000794d */ /* 0x000fea0003800000 */
.L_x_2:
[----:B------:R-:W-:-:S00]  /*13a0*/  BRA `(.L_x_2) ;  /* 0xfffffffc00fc7947 */ /* 0x000fc0000383ffff */
[----:B------:R-:W-:-:S00]  /*13b0*/  NOP ;  /* 0x0000000000007918 */ /* 0x000fc00000000000 */
        /* <DEDUP_REMOVED lines=12> */
.L_x_3:


//--------------------- .nv.global.init           --------------------------
	.section	.nv.global.init,"aw",@progbits
.nv.global.init:
	.type		_$_str,@object
	.size		_$_str,(.L_0 - _$_str)
_$_str:
        /*0000*/ 	.byte	0x5f, 0x5f, 0x43, 0x55, 0x44, 0x41, 0x5f, 0x46, 0x54, 0x5a, 0x00
.L_0:


//--------------------- .nv.shared.triton_red_fused_add_native_layer_norm_native_layer_norm_backward_7 --------------------------
	.section	.nv.shared.triton_red_fused_add_native_layer_norm_native_layer_norm_backward_7,"aw",@nobits
	.sectionflags	@""
	.align	16
	.zero		1024


//--------------------- .nv.constant0.triton_red_fused_add_native_layer_norm_native_layer_norm_backward_7 --------------------------
	.section	.nv.constant0.triton_red_fused_add_native_layer_norm_native_layer_norm_backward_7,"a",@progbits
	.sectionflags	@""
	.align	4
.nv.constant0.triton_red_fused_add_native_layer_norm_native_layer_norm_backward_7:
	.zero		584
